	.headerflags	@"EF_CUDA_TEXMODE_UNIFIED EF_CUDA_64BIT_ADDRESS EF_CUDA_ACCELERATORS EF_CUDA_SM90 EF_CUDA_VIRTUAL_SM(EF_CUDA_SM90)"
	.elftype	@"ET_EXEC"


//--------------------- .nv.info                  --------------------------
	.section	.nv.info,"",@"SHT_CUDA_INFO"
	.align	4


	//----- nvinfo : EIATTR_REGCOUNT
	.align		4
        /*0000*/ 	.byte	0x04, 0x2f
        /*0002*/ 	.short	(.L_1 - .L_0)
	.align		4
.L_0:
        /*0004*/ 	.word	index@(triton_poi_fused__unsafe_index_add_mul_sub_17)
        /*0008*/ 	.word	0x0000000e


	//----- nvinfo : EIATTR_MIN_STACK_SIZE
	.align		4
.L_1:
        /*000c*/ 	.byte	0x04, 0x12
        /*000e*/ 	.short	(.L_3 - .L_2)
	.align		4
.L_2:
        /*0010*/ 	.word	index@(triton_poi_fused__unsafe_index_add_mul_sub_17)
        /*0014*/ 	.word	0x00000000


	//----- nvinfo : EIATTR_FRAME_SIZE
	.align		4
.L_3:
        /*0018*/ 	.byte	0x04, 0x11
        /*001a*/ 	.short	(.L_5 - .L_4)
	.align		4
.L_4:
        /*001c*/ 	.word	index@(triton_poi_fused__unsafe_index_add_mul_sub_17)
        /*0020*/ 	.word	0x00000000


	//----- nvinfo : EIATTR_MIN_STACK_SIZE
	.align		4
.L_5:
        /*0024*/ 	.byte	0x04, 0x12
        /*0026*/ 	.short	(.L_7 - .L_6)
	.align		4
.L_6:
        /*0028*/ 	.word	index@(triton_poi_fused__unsafe_index_add_mul_sub_17)
        /*002c*/ 	.word	0x00000000
.L_7:


//--------------------- .nv.info.triton_poi_fused__unsafe_index_add_mul_sub_17 --------------------------
	.section	.nv.info.triton_poi_fused__unsafe_index_add_mul_sub_17,"",@"SHT_CUDA_INFO"
	.sectionflags	@""
	.align	4


	//----- nvinfo : EIATTR_CUDA_API_VERSION
	.align		4
        /*0000*/ 	.byte	0x04, 0x37
        /*0002*/ 	.short	(.L_9 - .L_8)
.L_8:
        /*0004*/ 	.word	0x0000007c


	//----- nvinfo : EIATTR_KPARAM_INFO
	.align		4
.L_9:
        /*0008*/ 	.byte	0x04, 0x17
        /*000a*/ 	.short	(.L_11 - .L_10)
.L_10:
        /*000c*/ 	.word	0x00000000
        /*0010*/ 	.short	0x0006
        /*0012*/ 	.short	0x0030
        /*0014*/ 	.byte	0x00, 0xf0, 0x11, 0x00


	//----- nvinfo : EIATTR_KPARAM_INFO
	.align		4
.L_11:
        /*0018*/ 	.byte	0x04, 0x17
        /*001a*/ 	.short	(.L_13 - .L_12)
.L_12:
        /*001c*/ 	.word	0x00000000
        /*0020*/ 	.short	0x0005
        /*0022*/ 	.short	0x0028
        /*0024*/ 	.byte	0x00, 0xf4, 0x21, 0x00


	//----- nvinfo : EIATTR_KPARAM_INFO
	.align		4
.L_13:
        /*0028*/ 	.byte	0x04, 0x17
        /*002a*/ 	.short	(.L_15 - .L_14)
.L_14:
        /*002c*/ 	.word	0x00000000
        /*0030*/ 	.short	0x0004
        /*0032*/ 	.short	0x0020
        /*0034*/ 	.byte	0x00, 0xf4, 0x21, 0x00


	//----- nvinfo : EIATTR_KPARAM_INFO
	.align		4
.L_15:
        /*0038*/ 	.byte	0x04, 0x17
        /*003a*/ 	.short	(.L_17 - .L_16)
.L_16:
        /*003c*/ 	.word	0x00000000
        /*0040*/ 	.short	0x0003
        /*0042*/ 	.short	0x0018
        /*0044*/ 	.byte	0x00, 0xf4, 0x21, 0x00


	//----- nvinfo : EIATTR_KPARAM_INFO
	.align		4
.L_17:
        /*0048*/ 	.byte	0x04, 0x17
        /*004a*/ 	.short	(.L_19 - .L_18)
.L_18:
        /*004c*/ 	.word	0x00000000
        /*0050*/ 	.short	0x0002
        /*0052*/ 	.short	0x0010
        /*0054*/ 	.byte	0x00, 0xf4, 0x21, 0x00


	//----- nvinfo : EIATTR_KPARAM_INFO
	.align		4
.L_19:
        /*0058*/ 	.byte	0x04, 0x17
        /*005a*/ 	.short	(.L_21 - .L_20)
.L_20:
        /*005c*/ 	.word	0x00000000
        /*0060*/ 	.short	0x0001
        /*0062*/ 	.short	0x0008
        /*0064*/ 	.byte	0x00, 0xf4, 0x21, 0x00


	//----- nvinfo : EIATTR_KPARAM_INFO
	.align		4
.L_21:
        /*0068*/ 	.byte	0x04, 0x17
        /*006a*/ 	.short	(.L_23 - .L_22)
.L_22:
        /*006c*/ 	.word	0x00000000
        /*0070*/ 	.short	0x0000
        /*0072*/ 	.short	0x0000
        /*0074*/ 	.byte	0x00, 0xf4, 0x21, 0x00


	//----- nvinfo : EIATTR_SPARSE_MMA_MASK
	.align		4
.L_23:
        /*0078*/ 	.byte	0x03, 0x50
        /*007a*/ 	.short	0x0000


	//----- nvinfo : EIATTR_MAXREG_COUNT
	.align		4
        /*007c*/ 	.byte	0x03, 0x1b
        /*007e*/ 	.short	0x00ff


	//----- nvinfo : EIATTR_EXIT_INSTR_OFFSETS
	.align		4
        /*0080*/ 	.byte	0x04, 0x1c
        /*0082*/ 	.short	(.L_25 - .L_24)


	//   ....[0]....
.L_24:
        /*0084*/ 	.word	0x000001d0


	//----- nvinfo : EIATTR_REQNTID
	.align		4
.L_25:
        /*0088*/ 	.byte	0x04, 0x10
        /*008a*/ 	.short	(.L_27 - .L_26)
.L_26:
        /*008c*/ 	.word	0x00000100
        /*0090*/ 	.word	0x00000001
        /*0094*/ 	.word	0x00000001


	//----- nvinfo : EIATTR_CBANK_PARAM_SIZE
	.align		4
.L_27:
        /*0098*/ 	.byte	0x03, 0x19
        /*009a*/ 	.short	0x0034


	//----- nvinfo : EIATTR_PARAM_CBANK
	.align		4
        /*009c*/ 	.byte	0x04, 0x0a
        /*009e*/ 	.short	(.L_29 - .L_28)
	.align		4
.L_28:
        /*00a0*/ 	.word	index@(.nv.constant0.triton_poi_fused__unsafe_index_add_mul_sub_17)
        /*00a4*/ 	.short	0x0210
        /*00a6*/ 	.short	0x0034


	//----- nvinfo : EIATTR_SW_WAR
	.align		4
.L_29:
        /*00a8*/ 	.byte	0x04, 0x36
        /*00aa*/ 	.short	(.L_31 - .L_30)
.L_30:
        /*00ac*/ 	.word	0x00000008
.L_31:


//--------------------- .nv.callgraph             --------------------------
	.section	.nv.callgraph,"",@"SHT_CUDA_CALLGRAPH"
	.align	4
	.sectionentsize	8
	.align		4
        /*0000*/ 	.word	0x00000000
	.align		4
        /*0004*/ 	.word	0xffffffff
	.align		4
        /*0008*/ 	.word	0x00000000
	.align		4
        /*000c*/ 	.word	0xfffffffe
	.align		4
        /*0010*/ 	.word	0x00000000
	.align		4
        /*0014*/ 	.word	0xfffffffd
	.align		4
        /*0018*/ 	.word	0x00000000
	.align		4
        /*001c*/ 	.word	0xfffffffc


//--------------------- .text.triton_poi_fused__unsafe_index_add_mul_sub_17 --------------------------
	.section	.text.triton_poi_fused__unsafe_index_add_mul_sub_17,"ax",@progbits
	.align	128
        .global         triton_poi_fused__unsafe_index_add_mul_sub_17
        .type           triton_poi_fused__unsafe_index_add_mul_sub_17,@function
        .size           triton_poi_fused__unsafe_index_add_mul_sub_17,(.L_x_1 - triton_poi_fused__unsafe_index_add_mul_sub_17)
        .other          triton_poi_fused__unsafe_index_add_mul_sub_17,@"STO_CUDA_ENTRY STV_DEFAULT"
triton_poi_fused__unsafe_index_add_mul_sub_17:
.text.triton_poi_fused__unsafe_index_add_mul_sub_17:
[----:B------:R-:W-:Y:S01]  /*0000*/  LDC R1, c[0x0][0x28] ;  /* 0x00000a00ff017b82 */ /* 0x000fe20000000800 */
[----:B------:R-:W1:Y:S01]  /*0010*/  S2R R0, SR_TID.X ;  /* 0x0000000000007919 */ /* 0x000e620000002100 */
[----:B------:R-:W-:-:S06]  /*0020*/  HFMA2.MMA R2, -RZ, RZ, 0, 0 ;  /* 0x00000000ff027435 */ /* 0x000fcc00000001ff */
[----:B------:R-:W2:Y:S01]  /*0030*/  LDC.64 R4, c[0x0][0x220] ;  /* 0x00008800ff047b82 */ /* 0x000ea20000000a00 */
[----:B------:R-:W-:Y:S01]  /*0040*/  ULDC.64 UR4, c[0x0][0x208] ;  /* 0x0000820000047ab9 */ /* 0x000fe20000000a00 */
[----:B------:R-:W3:Y:S06]  /*0050*/  S2R R3, SR_CTAID.X ;  /* 0x0000000000037919 */ /* 0x000eec0000002500 */
[----:B------:R-:W4:Y:S01]  /*0060*/  LDC.64 R6, c[0x0][0x230] ;  /* 0x00008c00ff067b82 */ /* 0x000f220000000a00 */
[----:B-1----:R-:W-:-:S04]  /*0070*/  SHF.L.U32 R0, R0, 0x1, RZ ;  /* 0x0000000100007819 */ /* 0x002fc800000006ff */
[----:B------:R-:W-:-:S04]  /*0080*/  LOP3.LUT R0, R0, 0x1fe, RZ, 0xc0, !PT ;  /* 0x000001fe00007812 */ /* 0x000fc800078ec0ff */
[----:B---3--:R-:W-:-:S05]  /*0090*/  LEA R3, R3, R0, 0x9 ;  /* 0x0000000003037211 */ /* 0x008fca00078e48ff */
[----:B------:R-:W-:-:S04]  /*00a0*/  IMAD.HI R0, R3, -0x77777777, R2 ;  /* 0x8888888903007827 */ /* 0x000fc800078e0202 */
[----:B------:R-:W-:Y:S01]  /*00b0*/  IMAD.HI R2, R3, -0x6e5d4c3b, R2 ;  /* 0x91a2b3c503027827 */ /* 0x000fe200078e0202 */
[----:B------:R-:W-:-:S04]  /*00c0*/  SHF.R.U32.HI R9, RZ, 0x1f, R0 ;  /* 0x0000001fff097819 */ /* 0x000fc80000011600 */
[----:B------:R-:W-:Y:S02]  /*00d0*/  SHF.R.U32.HI R11, RZ, 0x1f, R2 ;  /* 0x0000001fff0b7819 */ /* 0x000fe40000011602 */
[----:B------:R-:W-:Y:S02]  /*00e0*/  LEA.HI.SX32 R9, R0, R9, 0x1b ;  /* 0x0000000900097211 */ /* 0x000fe400078fdaff */
[----:B------:R-:W-:-:S03]  /*00f0*/  LEA.HI.SX32 R11, R2, R11, 0x15 ;  /* 0x0000000b020b7211 */ /* 0x000fc600078faaff */
[----:B------:R-:W-:Y:S02]  /*0100*/  IMAD R9, R9, -0x3c, R3 ;  /* 0xffffffc409097824 */ /* 0x000fe400078e0203 */
[----:B--2---:R-:W-:-:S04]  /*0110*/  IMAD.WIDE R4, R11, 0x4, R4 ;  /* 0x000000040b047825 */ /* 0x004fc800078e0204 */
[----:B----4-:R-:W-:Y:S02]  /*0120*/  IMAD.WIDE R6, R9, 0x4, R6 ;  /* 0x0000000409067825 */ /* 0x010fe400078e0206 */
[----:B------:R-:W2:Y:S01]  /*0130*/  LDG.E.EL R4, desc[UR4][R4.64] ;  /* 0x0000000404047981 */ /* 0x000ea2000c2e1900 */
[----:B------:R-:W1:Y:S03]  /*0140*/  LDC.64 R8, c[0x0][0x238] ;  /* 0x00008e00ff087b82 */ /* 0x000e660000000a00 */
[----:B------:R-:W3:Y:S01]  /*0150*/  LDG.E.EL.64 R6, desc[UR4][R6.64] ;  /* 0x0000000406067981 */ /* 0x000ee2000c2e1b00 */
[----:B------:R-:W-:-:S04]  /*0160*/  IMAD R2, R11, -0xe10, R3 ;  /* 0xfffff1f00b027824 */ /* 0x000fc800078e0203 */
[----:B------:R-:W-:-:S04]  /*0170*/  IMAD R3, R11, 0xe20, R2 ;  /* 0x00000e200b037824 */ /* 0x000fc800078e0202 */
[----:B-1----:R-:W-:-:S04]  /*0180*/  IMAD.WIDE R2, R3, 0x4, R8 ;  /* 0x0000000403027825 */ /* 0x002fc800078e0208 */
[----:B--2---:R-:W-:-:S04]  /*0190*/  FADD R11, R4, -R4 ;  /* 0x80000004040b7221 */ /* 0x004fc80000000000 */
[-CC-:B---3--:R-:W-:Y:S01]  /*01a0*/  FFMA R10, R6, R11.reuse, R4.reuse ;  /* 0x0000000b060a7223 */ /* 0x188fe20000000004 */
[----:B------:R-:W-:-:S05]  /*01b0*/  FFMA R11, R7, R11, R4 ;  /* 0x0000000b070b7223 */ /* 0x000fca0000000004 */
[----:B------:R-:W-:Y:S01]  /*01c0*/  STG.E.64 desc[UR4][R2.64], R10 ;  /* 0x0000000a02007986 */ /* 0x000fe2000c101b04 */
[----:B------:R-:W-:Y:S05]  /*01d0*/  EXIT ;  /* 0x000000000000794d */ /* 0x000fea0003800000 */
.L_x_0:
[----:B------:R-:W-:-:S00]  /*01e0*/  BRA `(.L_x_0) ;  /* 0xfffffffc00fc7947 */ /* 0x000fc0000383ffff */
[----:B------:R-:W-:-:S00]  /*01f0*/  NOP ;  /* 0x0000000000007918 */ /* 0x000fc00000000000 */
        /* <DEDUP_REMOVED lines=8> */
.L_x_1:


//--------------------- .nv.constant0.triton_poi_fused__unsafe_index_add_mul_sub_17 --------------------------
	.section	.nv.constant0.triton_poi_fused__unsafe_index_add_mul_sub_17,"a",@progbits
	.sectionflags	@""
	.align	4
.nv.constant0.triton_poi_fused__unsafe_index_add_mul_sub_17:
	.zero		580
